//
// Generated by NVIDIA NVVM Compiler
//
// Compiler Build ID: CL-36424714
// Cuda compilation tools, release 13.0, V13.0.88
// Based on NVVM 20.0.0
//

.version 9.0
.target sm_100
.address_size 64

	// .globl	_Z15matrix_multiplyPfS_S_iii

.visible .entry _Z15matrix_multiplyPfS_S_iii(
	.param .u64 .ptr .align 1 _Z15matrix_multiplyPfS_S_iii_param_0,
	.param .u64 .ptr .align 1 _Z15matrix_multiplyPfS_S_iii_param_1,
	.param .u64 .ptr .align 1 _Z15matrix_multiplyPfS_S_iii_param_2,
	.param .u32 _Z15matrix_multiplyPfS_S_iii_param_3,
	.param .u32 _Z15matrix_multiplyPfS_S_iii_param_4,
	.param .u32 _Z15matrix_multiplyPfS_S_iii_param_5
)
{
	.reg .pred 	%p<13>;
	.reg .b32 	%r<41>;
	.reg .b32 	%f<68>;
	.reg .b64 	%rd<53>;

	ld.param.u64 	%rd7, [_Z15matrix_multiplyPfS_S_iii_param_0];
	ld.param.u64 	%rd8, [_Z15matrix_multiplyPfS_S_iii_param_1];
	ld.param.u64 	%rd6, [_Z15matrix_multiplyPfS_S_iii_param_2];
	ld.param.u32 	%r20, [_Z15matrix_multiplyPfS_S_iii_param_3];
	ld.param.u32 	%r18, [_Z15matrix_multiplyPfS_S_iii_param_4];
	ld.param.u32 	%r19, [_Z15matrix_multiplyPfS_S_iii_param_5];
	cvta.to.global.u64 	%rd1, %rd8;
	cvta.to.global.u64 	%rd2, %rd7;
	mov.u32 	%r21, %ctaid.y;
	mov.u32 	%r22, %ntid.y;
	mov.u32 	%r23, %tid.y;
	mad.lo.s32 	%r1, %r21, %r22, %r23;
	mov.u32 	%r24, %ctaid.x;
	mov.u32 	%r25, %ntid.x;
	mov.u32 	%r26, %tid.x;
	mad.lo.s32 	%r2, %r24, %r25, %r26;
	setp.ge.s32 	%p1, %r1, %r20;
	setp.ge.s32 	%p2, %r2, %r19;
	or.pred  	%p3, %p1, %p2;
	@%p3 bra 	$L__BB0_14;
	setp.lt.s32 	%p4, %r18, 1;
	mov.f32 	%f67, 0f00000000;
	@%p4 bra 	$L__BB0_13;
	mul.lo.s32 	%r3, %r18, %r1;
	and.b32  	%r4, %r18, 7;
	setp.lt.u32 	%p5, %r18, 8;
	mov.f32 	%f67, 0f00000000;
	mov.b32 	%r39, 0;
	@%p5 bra 	$L__BB0_5;
	and.b32  	%r39, %r18, 2147483640;
	neg.s32 	%r37, %r39;
	shl.b32 	%r7, %r19, 3;
	mul.wide.u32 	%rd9, %r3, 4;
	add.s64 	%rd10, %rd9, %rd2;
	add.s64 	%rd52, %rd10, 16;
	mov.f32 	%f67, 0f00000000;
	mul.wide.s32 	%rd13, %r19, 4;
	mov.u32 	%r36, %r2;
$L__BB0_4:
	.pragma "nounroll";
	ld.global.f32 	%f17, [%rd52+-16];
	mul.wide.s32 	%rd11, %r36, 4;
	add.s64 	%rd12, %rd1, %rd11;
	ld.global.f32 	%f18, [%rd12];
	fma.rn.f32 	%f19, %f17, %f18, %f67;
	ld.global.f32 	%f20, [%rd52+-12];
	add.s64 	%rd14, %rd12, %rd13;
	ld.global.f32 	%f21, [%rd14];
	fma.rn.f32 	%f22, %f20, %f21, %f19;
	ld.global.f32 	%f23, [%rd52+-8];
	add.s64 	%rd15, %rd14, %rd13;
	ld.global.f32 	%f24, [%rd15];
	fma.rn.f32 	%f25, %f23, %f24, %f22;
	ld.global.f32 	%f26, [%rd52+-4];
	add.s64 	%rd16, %rd15, %rd13;
	ld.global.f32 	%f27, [%rd16];
	fma.rn.f32 	%f28, %f26, %f27, %f25;
	ld.global.f32 	%f29, [%rd52];
	add.s64 	%rd17, %rd16, %rd13;
	ld.global.f32 	%f30, [%rd17];
	fma.rn.f32 	%f31, %f29, %f30, %f28;
	ld.global.f32 	%f32, [%rd52+4];
	add.s64 	%rd18, %rd17, %rd13;
	ld.global.f32 	%f33, [%rd18];
	fma.rn.f32 	%f34, %f32, %f33, %f31;
	ld.global.f32 	%f35, [%rd52+8];
	add.s64 	%rd19, %rd18, %rd13;
	ld.global.f32 	%f36, [%rd19];
	fma.rn.f32 	%f37, %f35, %f36, %f34;
	ld.global.f32 	%f38, [%rd52+12];
	add.s64 	%rd20, %rd19, %rd13;
	ld.global.f32 	%f39, [%rd20];
	fma.rn.f32 	%f67, %f38, %f39, %f37;
	add.s32 	%r37, %r37, 8;
	add.s32 	%r36, %r36, %r7;
	add.s64 	%rd52, %rd52, 32;
	setp.ne.s32 	%p6, %r37, 0;
	@%p6 bra 	$L__BB0_4;
$L__BB0_5:
	setp.eq.s32 	%p7, %r4, 0;
	@%p7 bra 	$L__BB0_13;
	and.b32  	%r13, %r18, 3;
	setp.lt.u32 	%p8, %r4, 4;
	@%p8 bra 	$L__BB0_8;
	add.s32 	%r28, %r39, %r3;
	mul.wide.u32 	%rd21, %r28, 4;
	add.s64 	%rd22, %rd2, %rd21;
	ld.global.f32 	%f41, [%rd22];
	mad.lo.s32 	%r29, %r39, %r19, %r2;
	mul.wide.s32 	%rd23, %r29, 4;
	add.s64 	%rd24, %rd1, %rd23;
	ld.global.f32 	%f42, [%rd24];
	fma.rn.f32 	%f43, %f41, %f42, %f67;
	cvt.u64.u32 	%rd25, %r3;
	cvt.u64.u32 	%rd26, %r39;
	add.s64 	%rd27, %rd26, %rd25;
	shl.b64 	%rd28, %rd27, 2;
	add.s64 	%rd29, %rd2, %rd28;
	ld.global.f32 	%f44, [%rd29+4];
	mul.wide.s32 	%rd30, %r19, 4;
	add.s64 	%rd31, %rd24, %rd30;
	ld.global.f32 	%f45, [%rd31];
	fma.rn.f32 	%f46, %f44, %f45, %f43;
	ld.global.f32 	%f47, [%rd29+8];
	add.s64 	%rd32, %rd31, %rd30;
	ld.global.f32 	%f48, [%rd32];
	fma.rn.f32 	%f49, %f47, %f48, %f46;
	ld.global.f32 	%f50, [%rd29+12];
	add.s64 	%rd33, %rd32, %rd30;
	ld.global.f32 	%f51, [%rd33];
	fma.rn.f32 	%f67, %f50, %f51, %f49;
	add.s32 	%r39, %r39, 4;
$L__BB0_8:
	setp.eq.s32 	%p9, %r13, 0;
	@%p9 bra 	$L__BB0_13;
	setp.eq.s32 	%p10, %r13, 1;
	@%p10 bra 	$L__BB0_11;
	add.s32 	%r30, %r39, %r3;
	mul.wide.u32 	%rd34, %r30, 4;
	add.s64 	%rd35, %rd2, %rd34;
	ld.global.f32 	%f53, [%rd35];
	mad.lo.s32 	%r31, %r39, %r19, %r2;
	mul.wide.s32 	%rd36, %r31, 4;
	add.s64 	%rd37, %rd1, %rd36;
	ld.global.f32 	%f54, [%rd37];
	fma.rn.f32 	%f55, %f53, %f54, %f67;
	cvt.u64.u32 	%rd38, %r3;
	cvt.u64.u32 	%rd39, %r39;
	add.s64 	%rd40, %rd39, %rd38;
	shl.b64 	%rd41, %rd40, 2;
	add.s64 	%rd42, %rd2, %rd41;
	ld.global.f32 	%f56, [%rd42+4];
	mul.wide.s32 	%rd43, %r19, 4;
	add.s64 	%rd44, %rd37, %rd43;
	ld.global.f32 	%f57, [%rd44];
	fma.rn.f32 	%f67, %f56, %f57, %f55;
	add.s32 	%r39, %r39, 2;
$L__BB0_11:
	and.b32  	%r32, %r18, 1;
	setp.eq.b32 	%p11, %r32, 1;
	not.pred 	%p12, %p11;
	@%p12 bra 	$L__BB0_13;
	add.s32 	%r33, %r39, %r3;
	mul.wide.u32 	%rd45, %r33, 4;
	add.s64 	%rd46, %rd2, %rd45;
	ld.global.f32 	%f58, [%rd46];
	mad.lo.s32 	%r34, %r39, %r19, %r2;
	mul.wide.s32 	%rd47, %r34, 4;
	add.s64 	%rd48, %rd1, %rd47;
	ld.global.f32 	%f59, [%rd48];
	fma.rn.f32 	%f67, %f58, %f59, %f67;
$L__BB0_13:
	mad.lo.s32 	%r35, %r19, %r1, %r2;
	cvta.to.global.u64 	%rd49, %rd6;
	mul.wide.s32 	%rd50, %r35, 4;
	add.s64 	%rd51, %rd49, %rd50;
	st.global.f32 	[%rd51], %f67;
$L__BB0_14:
	ret;

}


// ===== COMPILED SASS (sm_100) =====

	.target	sm_100

	.elftype	@"ET_EXEC"


//--------------------- .note.nv.tkinfo           --------------------------
	.section	.note.nv.tkinfo,"",@"SHT_NOTE"
	.sectionflags	@"SHF_NOTE_NV_TKINFO"
	.tkinfo
        /*0018*/ 	.word	0x00000002
        /*0030*/ 	.string	""
        /*0030*/ 	.string	"ptxas"
        /*0030*/ 	.string	"Cuda compilation tools, release 13.0, V13.0.88"
        /*0030*/ 	.string	"Build cuda_13.0.r13.0/compiler.36424714_0"
        /*0030*/ 	.string	"-arch sm_100 -m 64 "



//--------------------- .note.nv.cuinfo           --------------------------
	.section	.note.nv.cuinfo,"",@"SHT_NOTE"
	.sectionflags	@"SHF_NOTE_NV_CUINFO"
        /*0018*/ 	.short	0x0002
        /*001a*/ 	.short	0x0064
        /*001c*/ 	.short	0x0082
	.zero		2


//--------------------- .nv.info                  --------------------------
	.section	.nv.info,"",@"SHT_CUDA_INFO"
	.align	4


	//----- nvinfo : EIATTR_REGCOUNT
	.align		4
        /*0000*/ 	.byte	0x04, 0x2f
        /*0002*/ 	.short	(.L_1 - .L_0)
	.align		4
.L_0:
        /*0004*/ 	.word	index@(_Z15matrix_multiplyPfS_S_iii)
        /*0008*/ 	.word	0x00000020


	//----- nvinfo : EIATTR_FRAME_SIZE
	.align		4
.L_1:
        /*000c*/ 	.byte	0x04, 0x11
        /*000e*/ 	.short	(.L_3 - .L_2)
	.align		4
.L_2:
        /*0010*/ 	.word	index@(_Z15matrix_multiplyPfS_S_iii)
        /*0014*/ 	.word	0x00000000


	//----- nvinfo : EIATTR_MIN_STACK_SIZE
	.align		4
.L_3:
        /*0018*/ 	.byte	0x04, 0x12
        /*001a*/ 	.short	(.L_5 - .L_4)
	.align		4
.L_4:
        /*001c*/ 	.word	index@(_Z15matrix_multiplyPfS_S_iii)
        /*0020*/ 	.word	0x00000000
.L_5:


//--------------------- .nv.compat                --------------------------
	.section	.nv.compat,"",@"SHT_CUDA_COMPAT_INFO"
	.align	4
        /*0000*/ 	.byte	0x02, 0x09, 0x00, 0x00, 0x02, 0x02, 0x01, 0x00, 0x02, 0x05, 0x05, 0x00, 0x03, 0x07, 0x01, 0x01
        /*0010*/ 	.byte	0x02, 0x03, 0x00, 0x00, 0x02, 0x06, 0x01, 0x00, 0x04, 0x0b, 0x08, 0x00, 0x09, 0x00, 0x00, 0x00
        /*0020*/ 	.byte	0x00, 0x00, 0x00, 0x00


//--------------------- .nv.info._Z15matrix_multiplyPfS_S_iii --------------------------
	.section	.nv.info._Z15matrix_multiplyPfS_S_iii,"",@"SHT_CUDA_INFO"
	.sectionflags	@""
	.align	4


	//----- nvinfo : EIATTR_CUDA_API_VERSION
	.align		4
        /*0000*/ 	.byte	0x04, 0x37
        /*0002*/ 	.short	(.L_7 - .L_6)
.L_6:
        /*0004*/ 	.word	0x00000082


	//----- nvinfo : EIATTR_KPARAM_INFO
	.align		4
.L_7:
        /*0008*/ 	.byte	0x04, 0x17
        /*000a*/ 	.short	(.L_9 - .L_8)
.L_8:
        /*000c*/ 	.word	0x00000000
        /*0010*/ 	.short	0x0005
        /*0012*/ 	.short	0x0020
        /*0014*/ 	.byte	0x00, 0xf0, 0x11, 0x00


	//----- nvinfo : EIATTR_KPARAM_INFO
	.align		4
.L_9:
        /*0018*/ 	.byte	0x04, 0x17
        /*001a*/ 	.short	(.L_11 - .L_10)
.L_10:
        /*001c*/ 	.word	0x00000000
        /*0020*/ 	.short	0x0004
        /*0022*/ 	.short	0x001c
        /*0024*/ 	.byte	0x00, 0xf0, 0x11, 0x00


	//----- nvinfo : EIATTR_KPARAM_INFO
	.align		4
.L_11:
        /*0028*/ 	.byte	0x04, 0x17
        /*002a*/ 	.short	(.L_13 - .L_12)
.L_12:
        /*002c*/ 	.word	0x00000000
        /*0030*/ 	.short	0x0003
        /*0032*/ 	.short	0x0018
        /*0034*/ 	.byte	0x00, 0xf0, 0x11, 0x00


	//----- nvinfo : EIATTR_KPARAM_INFO
	.align		4
.L_13:
        /*0038*/ 	.byte	0x04, 0x17
        /*003a*/ 	.short	(.L_15 - .L_14)
.L_14:
        /*003c*/ 	.word	0x00000000
        /*0040*/ 	.short	0x0002
        /*0042*/ 	.short	0x0010
        /*0044*/ 	.byte	0x00, 0xf5, 0x21, 0x00


	//----- nvinfo : EIATTR_KPARAM_INFO
	.align		4
.L_15:
        /*0048*/ 	.byte	0x04, 0x17
        /*004a*/ 	.short	(.L_17 - .L_16)
.L_16:
        /*004c*/ 	.word	0x00000000
        /*0050*/ 	.short	0x0001
        /*0052*/ 	.short	0x0008
        /*0054*/ 	.byte	0x00, 0xf5, 0x21, 0x00


	//----- nvinfo : EIATTR_KPARAM_INFO
	.align		4
.L_17:
        /*0058*/ 	.byte	0x04, 0x17
        /*005a*/ 	.short	(.L_19 - .L_18)
.L_18:
        /*005c*/ 	.word	0x00000000
        /*0060*/ 	.short	0x0000
        /*0062*/ 	.short	0x0000
        /*0064*/ 	.byte	0x00, 0xf5, 0x21, 0x00


	//----- nvinfo : EIATTR_SPARSE_MMA_MASK
	.align		4
.L_19:
        /*0068*/ 	.byte	0x03, 0x50
        /*006a*/ 	.short	0x0000


	//----- nvinfo : EIATTR_MAXREG_COUNT
	.align		4
        /*006c*/ 	.byte	0x03, 0x1b
        /*006e*/ 	.short	0x00ff


	//----- nvinfo : EIATTR_MERCURY_ISA_VERSION
	.align		4
        /*0070*/ 	.byte	0x03, 0x5f
        /*0072*/ 	.short	0x0101


	//----- nvinfo : EIATTR_VRC_CTA_INIT_COUNT
	.align		4
        /*0074*/ 	.byte	0x02, 0x4a
	.zero		1
	.zero		1


	//----- nvinfo : EIATTR_EXIT_INSTR_OFFSETS
	.align		4
        /*0078*/ 	.byte	0x04, 0x1c
        /*007a*/ 	.short	(.L_21 - .L_20)


	//   ....[0]....
.L_20:
        /*007c*/ 	.word	0x000000d0


	//   ....[1]....
        /*0080*/ 	.word	0x000008f0


	//----- nvinfo : EIATTR_CBANK_PARAM_SIZE
	.align		4
.L_21:
        /*0084*/ 	.byte	0x03, 0x19
        /*0086*/ 	.short	0x0024


	//----- nvinfo : EIATTR_PARAM_CBANK
	.align		4
        /*0088*/ 	.byte	0x04, 0x0a
        /*008a*/ 	.short	(.L_23 - .L_22)
	.align		4
.L_22:
        /*008c*/ 	.word	index@(.nv.constant0._Z15matrix_multiplyPfS_S_iii)
        /*0090*/ 	.short	0x0380
        /*0092*/ 	.short	0x0024


	//----- nvinfo : EIATTR_SW_WAR
	.align		4
.L_23:
        /*0094*/ 	.byte	0x04, 0x36
        /*0096*/ 	.short	(.L_25 - .L_24)
.L_24:
        /*0098*/ 	.word	0x00000008
.L_25:


//--------------------- .nv.callgraph             --------------------------
	.section	.nv.callgraph,"",@"SHT_CUDA_CALLGRAPH"
	.align	4
	.sectionentsize	8
	.align		4
        /*0000*/ 	.word	0x00000000
	.align		4
        /*0004*/ 	.word	0xffffffff
	.align		4
        /*0008*/ 	.word	0x00000000
	.align		4
        /*000c*/ 	.word	0xfffffffe
	.align		4
        /*0010*/ 	.word	0x00000000
	.align		4
        /*0014*/ 	.word	0xfffffffd
	.align		4
        /*0018*/ 	.word	0x00000000
	.align		4
        /*001c*/ 	.word	0xfffffffc


//--------------------- .text._Z15matrix_multiplyPfS_S_iii --------------------------
	.section	.text._Z15matrix_multiplyPfS_S_iii,"ax",@progbits
	.align	128
        .global         _Z15matrix_multiplyPfS_S_iii
        .type           _Z15matrix_multiplyPfS_S_iii,@function
        .size           _Z15matrix_multiplyPfS_S_iii,(.L_x_5 - _Z15matrix_multiplyPfS_S_iii)
        .other          _Z15matrix_multiplyPfS_S_iii,@"STO_CUDA_ENTRY STV_DEFAULT"
_Z15matrix_multiplyPfS_S_iii:
.text._Z15matrix_multiplyPfS_S_iii:
[----:B------:R-:W-:Y:S01]  /*0000*/  LDC R1, c[0x0][0x37c] ;  /* 0x0000df00ff017b82 */ /* 0x000fe20000000800 */
[----:B------:R-:W0:Y:S07]  /*0010*/  S2R R5, SR_TID.X ;  /* 0x0000000000057919 */ /* 0x000e2e0000002100 */
[----:B------:R-:W1:Y:S01]  /*0020*/  LDC R16, c[0x0][0x364] ;  /* 0x0000d900ff107b82 */ /* 0x000e620000000800 */
[----:B------:R-:W2:Y:S01]  /*0030*/  LDCU UR6, c[0x0][0x398] ;  /* 0x00007300ff0677ac */ /* 0x000ea20008000800 */
[----:B------:R-:W1:Y:S06]  /*0040*/  S2R R3, SR_TID.Y ;  /* 0x0000000000037919 */ /* 0x000e6c0000002200 */
[----:B------:R-:W0:Y:S08]  /*0050*/  S2UR UR5, SR_CTAID.X ;  /* 0x00000000000579c3 */ /* 0x000e300000002500 */
[----:B------:R-:W0:Y:S08]  /*0060*/  LDC R0, c[0x0][0x360] ;  /* 0x0000d800ff007b82 */ /* 0x000e300000000800 */
[----:B------:R-:W1:Y:S08]  /*0070*/  S2UR UR4, SR_CTAID.Y ;  /* 0x00000000000479c3 */ /* 0x000e700000002600 */
[----:B------:R-:W3:Y:S01]  /*0080*/  LDC R17, c[0x0][0x3a0] ;  /* 0x0000e800ff117b82 */ /* 0x000ee20000000800 */
[----:B0-----:R-:W-:-:S02]  /*0090*/  IMAD R0, R0, UR5, R5 ;  /* 0x0000000500007c24 */ /* 0x001fc4000f8e0205 */
[----:B-1----:R-:W-:-:S03]  /*00a0*/  IMAD R16, R16, UR4, R3 ;  /* 0x0000000410107c24 */ /* 0x002fc6000f8e0203 */
[----:B---3--:R-:W-:-:S04]  /*00b0*/  ISETP.GE.AND P0, PT, R0, R17, PT ;  /* 0x000000110000720c */ /* 0x008fc80003f06270 */
[----:B--2---:R-:W-:-:S13]  /*00c0*/  ISETP.GE.OR P0, PT, R16, UR6, P0 ;  /* 0x0000000610007c0c */ /* 0x004fda0008706670 */
[----:B------:R-:W-:Y:S05]  /*00d0*/  @P0 EXIT ;  /* 0x000000000000094d */ /* 0x000fea0003800000 */
[----:B------:R-:W0:Y:S01]  /*00e0*/  LDC R19, c[0x0][0x39c] ;  /* 0x0000e700ff137b82 */ /* 0x000e220000000800 */
[----:B------:R-:W1:Y:S01]  /*00f0*/  LDCU.64 UR4, c[0x0][0x358] ;  /* 0x00006b00ff0477ac */ /* 0x000e620008000a00 */
[----:B------:R-:W-:Y:S01]  /*0100*/  HFMA2 R24, -RZ, RZ, 0, 0 ;  /* 0x00000000ff187431 */ /* 0x000fe200000001ff */
[----:B0-----:R-:W-:-:S13]  /*0110*/  ISETP.GE.AND P0, PT, R19, 0x1, PT ;  /* 0x000000011300780c */ /* 0x001fda0003f06270 */
[----:B-1----:R-:W-:Y:S05]  /*0120*/  @!P0 BRA `(.L_x_0) ;  /* 0x0000000400e08947 */ /* 0x002fea0003800000 */
[C---:B------:R-:W-:Y:S01]  /*0130*/  ISETP.GE.U32.AND P1, PT, R19.reuse, 0x8, PT ;  /* 0x000000081300780c */ /* 0x040fe20003f26070 */
[----:B------:R-:W-:Y:S01]  /*0140*/  IMAD R20, R16, R19, RZ ;  /* 0x0000001310147224 */ /* 0x000fe200078e02ff */
[----:B------:R-:W-:Y:S02]  /*0150*/  LOP3.LUT R27, R19, 0x7, RZ, 0xc0, !PT ;  /* 0x00000007131b7812 */ /* 0x000fe400078ec0ff */
[----:B------:R-:W-:Y:S02]  /*0160*/  MOV R24, RZ ;  /* 0x000000ff00187202 */ /* 0x000fe40000000f00 */
[----:B------:R-:W-:Y:S02]  /*0170*/  ISETP.NE.AND P0, PT, R27, RZ, PT ;  /* 0x000000ff1b00720c */ /* 0x000fe40003f05270 */
[----:B------:R-:W-:-:S05]  /*0180*/  MOV R21, RZ ;  /* 0x000000ff00157202 */ /* 0x000fca0000000f00 */
[----:B------:R-:W-:Y:S06]  /*0190*/  @!P1 BRA `(.L_x_1) ;  /* 0x0000000000c49947 */ /* 0x000fec0003800000 */
[----:B------:R-:W0:Y:S01]  /*01a0*/  LDC.64 R2, c[0x0][0x380] ;  /* 0x0000e000ff027b82 */ /* 0x000e220000000a00 */
[----:B------:R-:W-:Y:S02]  /*01b0*/  LOP3.LUT R21, R19, 0x7ffffff8, RZ, 0xc0, !PT ;  /* 0x7ffffff813157812 */ /* 0x000fe400078ec0ff */
[----:B------:R-:W-:Y:S02]  /*01c0*/  MOV R24, RZ ;  /* 0x000000ff00187202 */ /* 0x000fe40000000f00 */
[----:B------:R-:W-:Y:S02]  /*01d0*/  MOV R18, R0 ;  /* 0x0000000000127202 */ /* 0x000fe40000000f00 */
[----:B------:R-:W-:Y:S01]  /*01e0*/  IADD3 R22, PT, PT, -R21, RZ, RZ ;  /* 0x000000ff15167210 */ /* 0x000fe20007ffe1ff */
[----:B0-----:R-:W-:-:S03]  /*01f0*/  IMAD.WIDE.U32 R2, R20, 0x4, R2 ;  /* 0x0000000414027825 */ /* 0x001fc600078e0002 */
[----:B------:R-:W-:-:S04]  /*0200*/  IADD3 R4, P1, PT, R2, 0x10, RZ ;  /* 0x0000001002047810 */ /* 0x000fc80007f3e0ff */
[----:B------:R-:W-:-:S09]  /*0210*/  IADD3.X R5, PT, PT, RZ, R3, RZ, P1, !PT ;  /* 0x00000003ff057210 */ /* 0x000fd20000ffe4ff */
.L_x_2:
[----:B------:R-:W0:Y:S01]  /*0220*/  LDC.64 R14, c[0x0][0x388] ;  /* 0x0000e200ff0e7b82 */ /* 0x000e220000000a00 */
[----:B------:R-:W-:Y:S02]  /*0230*/  MOV R2, R4 ;  /* 0x0000000400027202 */ /* 0x000fe40000000f00 */
[----:B------:R-:W-:-:S05]  /*0240*/  MOV R3, R5 ;  /* 0x0000000500037202 */ /* 0x000fca0000000f00 */
[----:B------:R-:W2:Y:S04]  /*0250*/  LDG.E R25, desc[UR4][R2.64+-0x10] ;  /* 0xfffff00402197981 */ /* 0x000ea8000c1e1900 */
[----:B------:R-:W3:Y:S04]  /*0260*/  LDG.E R23, desc[UR4][R2.64+-0xc] ;  /* 0xfffff40402177981 */ /* 0x000ee8000c1e1900 */
[----:B------:R-:W4:Y:S04]  /*0270*/  LDG.E R29, desc[UR4][R2.64+-0x8] ;  /* 0xfffff804021d7981 */ /* 0x000f28000c1e1900 */
[----:B------:R-:W5:Y:S01]  /*0280*/  LDG.E R28, desc[UR4][R2.64+-0x4] ;  /* 0xfffffc04021c7981 */ /* 0x000f62000c1e1900 */
[----:B0-----:R-:W-:-:S05]  /*0290*/  IMAD.WIDE R14, R18, 0x4, R14 ;  /* 0x00000004120e7825 */ /* 0x001fca00078e020e */
[----:B------:R0:W2:Y:S01]  /*02a0*/  LDG.E R26, desc[UR4][R14.64] ;  /* 0x000000040e1a7981 */ /* 0x0000a2000c1e1900 */
[----:B------:R-:W-:-:S04]  /*02b0*/  IMAD.WIDE R12, R17, 0x4, R14 ;  /* 0x00000004110c7825 */ /* 0x000fc800078e020e */
[C---:B------:R-:W-:Y:S02]  /*02c0*/  IMAD.WIDE R4, R17.reuse, 0x4, R12 ;  /* 0x0000000411047825 */ /* 0x040fe400078e020c */
[----:B------:R-:W3:Y:S02]  /*02d0*/  LDG.E R12, desc[UR4][R12.64] ;  /* 0x000000040c0c7981 */ /* 0x000ee4000c1e1900 */
[C---:B------:R-:W-:Y:S02]  /*02e0*/  IMAD.WIDE R8, R17.reuse, 0x4, R4 ;  /* 0x0000000411087825 */ /* 0x040fe400078e0204 */
[----:B------:R-:W4:Y:S02]  /*02f0*/  LDG.E R4, desc[UR4][R4.64] ;  /* 0x0000000404047981 */ /* 0x000f24000c1e1900 */
[C---:B------:R-:W-:Y:S02]  /*0300*/  IMAD.WIDE R6, R17.reuse, 0x4, R8 ;  /* 0x0000000411067825 */ /* 0x040fe400078e0208 */
[----:B------:R-:W5:Y:S02]  /*0310*/  LDG.E R8, desc[UR4][R8.64] ;  /* 0x0000000408087981 */ /* 0x000f64000c1e1900 */
[----:B------:R-:W-:-:S02]  /*0320*/  IMAD.WIDE R10, R17, 0x4, R6 ;  /* 0x00000004110a7825 */ /* 0x000fc400078e0206 */
[----:B------:R-:W5:Y:S04]  /*0330*/  LDG.E R5, desc[UR4][R2.64] ;  /* 0x0000000402057981 */ /* 0x000f68000c1e1900 */
[----:B------:R-:W5:Y:S01]  /*0340*/  LDG.E R6, desc[UR4][R6.64] ;  /* 0x0000000406067981 */ /* 0x000f62000c1e1900 */
[----:B0-----:R-:W-:-:S03]  /*0350*/  IMAD.WIDE R14, R17, 0x4, R10 ;  /* 0x00000004110e7825 */ /* 0x001fc600078e020a */
[----:B------:R-:W5:Y:S04]  /*0360*/  LDG.E R10, desc[UR4][R10.64] ;  /* 0x000000040a0a7981 */ /* 0x000f68000c1e1900 */
[----:B------:R-:W5:Y:S04]  /*0370*/  LDG.E R13, desc[UR4][R14.64] ;  /* 0x000000040e0d7981 */ /* 0x000f68000c1e1900 */
[----:B------:R-:W5:Y:S04]  /*0380*/  LDG.E R7, desc[UR4][R2.64+0x4] ;  /* 0x0000040402077981 */ /* 0x000f68000c1e1900 */
[----:B------:R-:W5:Y:S01]  /*0390*/  LDG.E R9, desc[UR4][R2.64+0xc] ;  /* 0x00000c0402097981 */ /* 0x000f62000c1e1900 */
[----:B--2---:R-:W-:Y:S01]  /*03a0*/  FFMA R26, R25, R26, R24 ;  /* 0x0000001a191a7223 */ /* 0x004fe20000000018 */
[----:B------:R-:W-:-:S02]  /*03b0*/  IMAD.WIDE R24, R17, 0x4, R14 ;  /* 0x0000000411187825 */ /* 0x000fc400078e020e */
[----:B------:R-:W2:Y:S04]  /*03c0*/  LDG.E R14, desc[UR4][R2.64+0x8] ;  /* 0x00000804020e7981 */ /* 0x000ea8000c1e1900 */
[----:B------:R-:W2:Y:S01]  /*03d0*/  LDG.E R24, desc[UR4][R24.64] ;  /* 0x0000000418187981 */ /* 0x000ea2000c1e1900 */
[----:B---3--:R-:W-:Y:S01]  /*03e0*/  FFMA R12, R23, R12, R26 ;  /* 0x0000000c170c7223 */ /* 0x008fe2000000001a */
[----:B------:R-:W-:-:S03]  /*03f0*/  IADD3 R22, PT, PT, R22, 0x8, RZ ;  /* 0x0000000816167810 */ /* 0x000fc60007ffe0ff */
[----:B----4-:R-:W-:Y:S01]  /*0400*/  FFMA R29, R29, R4, R12 ;  /* 0x000000041d1d7223 */ /* 0x010fe2000000000c */
[----:B------:R-:W-:-:S03]  /*0410*/  ISETP.NE.AND P1, PT, R22, RZ, PT ;  /* 0x000000ff1600720c */ /* 0x000fc60003f25270 */
[----:B-----5:R-:W-:Y:S01]  /*0420*/  FFMA R8, R28, R8, R29 ;  /* 0x000000081c087223 */ /* 0x020fe2000000001d */
[----:B------:R-:W-:-:S03]  /*0430*/  IADD3 R4, P2, PT, R2, 0x20, RZ ;  /* 0x0000002002047810 */ /* 0x000fc60007f5e0ff */
[----:B------:R-:W-:Y:S01]  /*0440*/  FFMA R6, R5, R6, R8 ;  /* 0x0000000605067223 */ /* 0x000fe20000000008 */
[----:B------:R-:W-:Y:S02]  /*0450*/  IADD3.X R5, PT, PT, RZ, R3, RZ, P2, !PT ;  /* 0x00000003ff057210 */ /* 0x000fe400017fe4ff */
[----:B------:R-:W-:Y:S01]  /*0460*/  LEA R18, R17, R18, 0x3 ;  /* 0x0000001211127211 */ /* 0x000fe200078e18ff */
[----:B------:R-:W-:-:S04]  /*0470*/  FFMA R7, R7, R10, R6 ;  /* 0x0000000a07077223 */ /* 0x000fc80000000006 */
[----:B--2---:R-:W-:-:S04]  /*0480*/  FFMA R14, R14, R13, R7 ;  /* 0x0000000d0e0e7223 */ /* 0x004fc80000000007 */
[----:B------:R-:W-:Y:S01]  /*0490*/  FFMA R24, R9, R24, R14 ;  /* 0x0000001809187223 */ /* 0x000fe2000000000e */
[----:B------:R-:W-:Y:S06]  /*04a0*/  @P1 BRA `(.L_x_2) ;  /* 0xfffffffc005c1947 */ /* 0x000fec000383ffff */
.L_x_1:
[----:B------:R-:W-:Y:S05]  /*04b0*/  @!P0 BRA `(.L_x_0) ;  /* 0x0000000000fc8947 */ /* 0x000fea0003800000 */
[----:B------:R-:W-:Y:S02]  /*04c0*/  ISETP.GE.U32.AND P1, PT, R27, 0x4, PT ;  /* 0x000000041b00780c */ /* 0x000fe40003f26070 */
[----:B------:R-:W-:-:S04]  /*04d0*/  LOP3.LUT R14, R19, 0x3, RZ, 0xc0, !PT ;  /* 0x00000003130e7812 */ /* 0x000fc800078ec0ff */
[----:B------:R-:W-:-:S07]  /*04e0*/  ISETP.NE.AND P0, PT, R14, RZ, PT ;  /* 0x000000ff0e00720c */ /* 0x000fce0003f05270 */
[----:B------:R-:W-:Y:S06]  /*04f0*/  @!P1 BRA `(.L_x_3) ;  /* 0x00000000006c9947 */ /* 0x000fec0003800000 */
[----:B------:R-:W0:Y:S01]  /*0500*/  LDC.64 R4, c[0x0][0x388] ;  /* 0x0000e200ff047b82 */ /* 0x000e220000000a00 */
[----:B------:R-:W1:Y:S01]  /*0510*/  LDCU.64 UR6, c[0x0][0x380] ;  /* 0x00007000ff0677ac */ /* 0x000e620008000a00 */
[----:B------:R-:W-:Y:S01]  /*0520*/  IMAD R7, R21, R17, R0 ;  /* 0x0000001115077224 */ /* 0x000fe200078e0200 */
[CC--:B------:R-:W-:Y:S02]  /*0530*/  IADD3 R3, PT, PT, R20.reuse, R21.reuse, RZ ;  /* 0x0000001514037210 */ /* 0x0c0fe40007ffe0ff */
[----:B------:R-:W-:-:S03]  /*0540*/  IADD3 R8, P1, PT, R20, R21, RZ ;  /* 0x0000001514087210 */ /* 0x000fc60007f3e0ff */
[----:B------:R-:W2:Y:S01]  /*0550*/  LDC.64 R12, c[0x0][0x380] ;  /* 0x0000e000ff0c7b82 */ /* 0x000ea20000000a00 */
[----:B0-----:R-:W-:-:S04]  /*0560*/  IMAD.WIDE R4, R7, 0x4, R4 ;  /* 0x0000000407047825 */ /* 0x001fc800078e0204 */
[----:B------:R-:W-:Y:S02]  /*0570*/  IMAD.WIDE R6, R17, 0x4, R4 ;  /* 0x0000000411067825 */ /* 0x000fe400078e0204 */
[----:B------:R-:W3:Y:S02]  /*0580*/  LDG.E R4, desc[UR4][R4.64] ;  /* 0x0000000404047981 */ /* 0x000ee4000c1e1900 */
[----:B--2---:R-:W-:Y:S01]  /*0590*/  IMAD.WIDE.U32 R12, R3, 0x4, R12 ;  /* 0x00000004030c7825 */ /* 0x004fe200078e000c */
[----:B------:R-:W-:Y:S02]  /*05a0*/  IADD3.X R3, PT, PT, RZ, RZ, RZ, P1, !PT ;  /* 0x000000ffff037210 */ /* 0x000fe40000ffe4ff */
[----:B-1----:R-:W-:-:S03]  /*05b0*/  LEA R2, P1, R8, UR6, 0x2 ;  /* 0x0000000608027c11 */ /* 0x002fc6000f8210ff */
[----:B------:R-:W3:Y:S01]  /*05c0*/  LDG.E R13, desc[UR4][R12.64] ;  /* 0x000000040c0d7981 */ /* 0x000ee2000c1e1900 */
[----:B------:R-:W-:Y:S01]  /*05d0*/  LEA.HI.X R3, R8, UR7, R3, 0x2, P1 ;  /* 0x0000000708037c11 */ /* 0x000fe200088f1403 */
[C---:B------:R-:W-:Y:S02]  /*05e0*/  IMAD.WIDE R8, R17.reuse, 0x4, R6 ;  /* 0x0000000411087825 */ /* 0x040fe400078e0206 */
[----:B------:R-:W2:Y:S04]  /*05f0*/  LDG.E R6, desc[UR4][R6.64] ;  /* 0x0000000406067981 */ /* 0x000ea8000c1e1900 */
[----:B------:R-:W2:Y:S01]  /*0600*/  LDG.E R15, desc[UR4][R2.64+0x4] ;  /* 0x00000404020f7981 */ /* 0x000ea2000c1e1900 */
[----:B------:R-:W-:-:S03]  /*0610*/  IMAD.WIDE R10, R17, 0x4, R8 ;  /* 0x00000004110a7825 */ /* 0x000fc600078e0208 */
[----:B------:R-:W4:Y:S04]  /*0620*/  LDG.E R22, desc[UR4][R8.64] ;  /* 0x0000000408167981 */ /* 0x000f28000c1e1900 */
[----:B------:R-:W4:Y:S04]  /*0630*/  LDG.E R18, desc[UR4][R2.64+0x8] ;  /* 0x0000080402127981 */ /* 0x000f28000c1e1900 */
[----:B------:R-:W5:Y:S04]  /*0640*/  LDG.E R26, desc[UR4][R2.64+0xc] ;  /* 0x00000c04021a7981 */ /* 0x000f68000c1e1900 */
[----:B------:R-:W5:Y:S01]  /*0650*/  LDG.E R10, desc[UR4][R10.64] ;  /* 0x000000040a0a7981 */ /* 0x000f62000c1e1900 */
[----:B------:R-:W-:Y:S01]  /*0660*/  IADD3 R21, PT, PT, R21, 0x4, RZ ;  /* 0x0000000415157810 */ /* 0x000fe20007ffe0ff */
[----:B---3--:R-:W-:-:S04]  /*0670*/  FFMA R24, R13, R4, R24 ;  /* 0x000000040d187223 */ /* 0x008fc80000000018 */
[----:B--2---:R-:W-:-:S04]  /*0680*/  FFMA R15, R15, R6, R24 ;  /* 0x000000060f0f7223 */ /* 0x004fc80000000018 */
[----:B----4-:R-:W-:-:S04]  /*0690*/  FFMA R15, R18, R22, R15 ;  /* 0x00000016120f7223 */ /* 0x010fc8000000000f */
[----:B-----5:R-:W-:-:S07]  /*06a0*/  FFMA R24, R26, R10, R15 ;  /* 0x0000000a1a187223 */ /* 0x020fce000000000f */
.L_x_3:
[----:B------:R-:W-:Y:S05]  /*06b0*/  @!P0 BRA `(.L_x_0) ;  /* 0x00000000007c8947 */ /* 0x000fea0003800000 */
[----:B------:R-:W-:Y:S01]  /*06c0*/  ISETP.NE.AND P1, PT, R14, 0x1, PT ;  /* 0x000000010e00780c */ /* 0x000fe20003f25270 */
[----:B------:R-:W0:Y:S01]  /*06d0*/  LDC.64 R10, c[0x0][0x380] ;  /* 0x0000e000ff0a7b82 */ /* 0x000e220000000a00 */
[----:B------:R-:W-:-:S04]  /*06e0*/  LOP3.LUT R19, R19, 0x1, RZ, 0xc0, !PT ;  /* 0x0000000113137812 */ /* 0x000fc800078ec0ff */
[----:B------:R-:W-:-:S03]  /*06f0*/  ISETP.NE.U32.AND P0, PT, R19, 0x1, PT ;  /* 0x000000011300780c */ /* 0x000fc60003f05070 */
[----:B------:R-:W1:Y:S04]  /*0700*/  LDC.64 R8, c[0x0][0x388] ;  /* 0x0000e200ff087b82 */ /* 0x000e680000000a00 */
[CC--:B------:R-:W-:Y:S02]  /*0710*/  @P1 IADD3 R13, PT, PT, R20.reuse, R21.reuse, RZ ;  /* 0x00000015140d1210 */ /* 0x0c0fe40007ffe0ff */
[----:B------:R-:W-:Y:S02]  /*0720*/  @P1 IADD3 R12, P2, PT, R20, R21, RZ ;  /* 0x00000015140c1210 */ /* 0x000fe40007f5e0ff */
[----:B------:R-:W2:Y:S02]  /*0730*/  @P1 LDC.64 R2, c[0x0][0x380] ;  /* 0x0000e000ff021b82 */ /* 0x000ea40000000a00 */
[----:B------:R-:W-:-:S06]  /*0740*/  @P1 IADD3.X R14, PT, PT, RZ, RZ, RZ, P2, !PT ;  /* 0x000000ffff0e1210 */ /* 0x000fcc00017fe4ff */
[----:B------:R-:W3:Y:S01]  /*0750*/  LDC.64 R4, c[0x0][0x380] ;  /* 0x0000e000ff047b82 */ /* 0x000ee20000000a00 */
[----:B0-----:R-:W-:-:S04]  /*0760*/  @P1 IMAD.WIDE.U32 R10, R13, 0x4, R10 ;  /* 0x000000040d0a1825 */ /* 0x001fc800078e000a */
[C---:B------:R-:W-:Y:S01]  /*0770*/  @P1 IMAD R13, R21.reuse, R17, R0 ;  /* 0x00000011150d1224 */ /* 0x040fe200078e0200 */
[----:B------:R-:W-:Y:S01]  /*0780*/  @P1 IADD3 R21, PT, PT, R21, 0x2, RZ ;  /* 0x0000000215151810 */ /* 0x000fe20007ffe0ff */
[----:B------:R-:W4:Y:S01]  /*0790*/  @P1 LDG.E R11, desc[UR4][R10.64] ;  /* 0x000000040a0b1981 */ /* 0x000f22000c1e1900 */
[----:B------:R-:W0:Y:S01]  /*07a0*/  LDC.64 R6, c[0x0][0x388] ;  /* 0x0000e200ff067b82 */ /* 0x000e220000000a00 */
[----:B-1----:R-:W-:Y:S01]  /*07b0*/  @P1 IMAD.WIDE R8, R13, 0x4, R8 ;  /* 0x000000040d081825 */ /* 0x002fe200078e0208 */
[----:B------:R-:W-:Y:S02]  /*07c0*/  @!P0 IADD3 R15, PT, PT, R20, R21, RZ ;  /* 0x00000015140f8210 */ /* 0x000fe40007ffe0ff */
[----:B--2---:R-:W-:Y:S01]  /*07d0*/  @P1 LEA R2, P2, R12, R2, 0x2 ;  /* 0x000000020c021211 */ /* 0x004fe200078410ff */
[----:B------:R-:W-:-:S03]  /*07e0*/  @!P0 IMAD R21, R21, R17, R0 ;  /* 0x0000001115158224 */ /* 0x000fc600078e0200 */
[----:B------:R-:W-:Y:S01]  /*07f0*/  @P1 LEA.HI.X R3, R12, R3, R14, 0x2, P2 ;  /* 0x000000030c031211 */ /* 0x000fe200010f140e */
[----:B------:R-:W-:Y:S01]  /*0800*/  @P1 IMAD.WIDE R12, R17, 0x4, R8 ;  /* 0x00000004110c1825 */ /* 0x000fe200078e0208 */
[----:B------:R-:W4:Y:S03]  /*0810*/  @P1 LDG.E R14, desc[UR4][R8.64] ;  /* 0x00000004080e1981 */ /* 0x000f26000c1e1900 */
[----:B---3--:R-:W-:Y:S01]  /*0820*/  @!P0 IMAD.WIDE.U32 R4, R15, 0x4, R4 ;  /* 0x000000040f048825 */ /* 0x008fe200078e0004 */
[----:B------:R-:W2:Y:S04]  /*0830*/  @P1 LDG.E R2, desc[UR4][R2.64+0x4] ;  /* 0x0000040402021981 */ /* 0x000ea8000c1e1900 */
[----:B------:R-:W2:Y:S01]  /*0840*/  @P1 LDG.E R12, desc[UR4][R12.64] ;  /* 0x000000040c0c1981 */ /* 0x000ea2000c1e1900 */
[----:B0-----:R-:W-:-:S03]  /*0850*/  @!P0 IMAD.WIDE R6, R21, 0x4, R6 ;  /* 0x0000000415068825 */ /* 0x001fc600078e0206 */
[----:B------:R-:W3:Y:S04]  /*0860*/  @!P0 LDG.E R5, desc[UR4][R4.64] ;  /* 0x0000000404058981 */ /* 0x000ee8000c1e1900 */
[----:B------:R-:W3:Y:S01]  /*0870*/  @!P0 LDG.E R6, desc[UR4][R6.64] ;  /* 0x0000000406068981 */ /* 0x000ee2000c1e1900 */
[----:B----4-:R-:W-:-:S04]  /*0880*/  @P1 FFMA R11, R11, R14, R24 ;  /* 0x0000000e0b0b1223 */ /* 0x010fc80000000018 */
[----:B--2---:R-:W-:-:S04]  /*0890*/  @P1 FFMA R24, R2, R12, R11 ;  /* 0x0000000c02181223 */ /* 0x004fc8000000000b */
[----:B---3--:R-:W-:-:S07]  /*08a0*/  @!P0 FFMA R24, R5, R6, R24 ;  /* 0x0000000605188223 */ /* 0x008fce0000000018 */
.L_x_0:
[----:B------:R-:W0:Y:S01]  /*08b0*/  LDC.64 R2, c[0x0][0x390] ;  /* 0x0000e400ff027b82 */ /* 0x000e220000000a00 */
[----:B------:R-:W-:-:S04]  /*08c0*/  IMAD R17, R16, R17, R0 ;  /* 0x0000001110117224 */ /* 0x000fc800078e0200 */
[----:B0-----:R-:W-:-:S05]  /*08d0*/  IMAD.WIDE R2, R17, 0x4, R2 ;  /* 0x0000000411027825 */ /* 0x001fca00078e0202 */
[----:B------:R-:W-:Y:S01]  /*08e0*/  STG.E desc[UR4][R2.64], R24 ;  /* 0x0000001802007986 */ /* 0x000fe2000c101904 */
[----:B------:R-:W-:Y:S05]  /*08f0*/  EXIT ;  /* 0x000000000000794d */ /* 0x000fea0003800000 */
.L_x_4:
[----:B------:R-:W-:-:S00]  /*0900*/  BRA `(.L_x_4) ;  /* 0xfffffffc00fc7947 */ /* 0x000fc0000383ffff */
[----:B------:R-:W-:-:S00]  /*0910*/  NOP ;  /* 0x0000000000007918 */ /* 0x000fc00000000000 */
        /* <DEDUP_REMOVED lines=14> */
.L_x_5:


//--------------------- .nv.shared.reserved.0     --------------------------
	.section	.nv.shared.reserved.0,"aw",@nobits
	.weak		__nv_reservedSMEM_offset_0_alias
	.size		__nv_reservedSMEM_offset_0_alias, 0, 64
	.other		__nv_reservedSMEM_offset_0_alias,@"STO_CUDA_RESERVED_SHARED STV_DEFAULT"
__nv_reservedSMEM_offset_0_alias:
	.zero		0
	.zero		64


//--------------------- .nv.constant0._Z15matrix_multiplyPfS_S_iii --------------------------
	.section	.nv.constant0._Z15matrix_multiplyPfS_S_iii,"a",@progbits
	.sectionflags	@""
	.align	4
.nv.constant0._Z15matrix_multiplyPfS_S_iii:
	.zero		932


//--------------------- SYMBOLS --------------------------

	.type		.nv.reservedSmem.offset0,@object
	.size		.nv.reservedSmem.offset0,0x4
